	.target	sm_90a

	.elftype	@"ET_EXEC"


//--------------------- .note.nv.tkinfo           --------------------------
	.section	.note.nv.tkinfo,"",@"SHT_NOTE"
	.sectionflags	@"SHF_NOTE_NV_TKINFO"
	.tkinfo
        /*0018*/ 	.word	0x00000002
        /*0030*/ 	.string	""
        /*0030*/ 	.string	"ptxas"
        /*0030*/ 	.string	"Cuda compilation tools, release 13.0, V13.0.88"
        /*0030*/ 	.string	"Build cuda_13.0.r13.0/compiler.36424714_0"
        /*0030*/ 	.string	"-v  -suppress-debug-info  -lineinfo  -arch sm_90a "



//--------------------- .note.nv.cuinfo           --------------------------
	.section	.note.nv.cuinfo,"",@"SHT_NOTE"
	.sectionflags	@"SHF_NOTE_NV_CUINFO"
        /*0018*/ 	.short	0x0002
        /*001a*/ 	.short	0x005a
        /*001c*/ 	.short	0x0082
	.zero		2


//--------------------- .nv.info                  --------------------------
	.section	.nv.info,"",@"SHT_CUDA_INFO"
	.align	4


	//----- nvinfo : EIATTR_REGCOUNT
	.align		4
        /*0000*/ 	.byte	0x04, 0x2f
        /*0002*/ 	.short	(.L_1 - .L_0)
	.align		4
.L_0:
        /*0004*/ 	.word	index@(gluon_mma)
        /*0008*/ 	.word	0x000000a4


	//----- nvinfo : EIATTR_FRAME_SIZE
	.align		4
.L_1:
        /*000c*/ 	.byte	0x04, 0x11
        /*000e*/ 	.short	(.L_3 - .L_2)
	.align		4
.L_2:
        /*0010*/ 	.word	index@(gluon_mma)
        /*0014*/ 	.word	0x00000000


	//----- nvinfo : EIATTR_MIN_STACK_SIZE
	.align		4
.L_3:
        /*0018*/ 	.byte	0x04, 0x12
        /*001a*/ 	.short	(.L_5 - .L_4)
	.align		4
.L_4:
        /*001c*/ 	.word	index@(gluon_mma)
        /*0020*/ 	.word	0x00000000
.L_5:


//--------------------- .nv.compat                --------------------------
	.section	.nv.compat,"",@"SHT_CUDA_COMPAT_INFO"
	.align	4
        /*0000*/ 	.byte	0x02, 0x09, 0x01, 0x00, 0x02, 0x02, 0x04, 0x00, 0x02, 0x05, 0x05, 0x00, 0x03, 0x07, 0x01, 0x01
        /*0010*/ 	.byte	0x02, 0x03, 0x00, 0x00, 0x02, 0x06, 0x01, 0x00, 0x04, 0x0b, 0x08, 0x00, 0x00, 0x00, 0x00, 0x00
        /*0020*/ 	.byte	0x00, 0x00, 0x00, 0x00


//--------------------- .nv.info.gluon_mma        --------------------------
	.section	.nv.info.gluon_mma,"",@"SHT_CUDA_INFO"
	.sectionflags	@""
	.align	4


	//----- nvinfo : EIATTR_CUDA_API_VERSION
	.align		4
        /*0000*/ 	.byte	0x04, 0x37
        /*0002*/ 	.short	(.L_7 - .L_6)
.L_6:
        /*0004*/ 	.word	0x00000082


	//----- nvinfo : EIATTR_KPARAM_INFO
	.align		4
.L_7:
        /*0008*/ 	.byte	0x04, 0x17
        /*000a*/ 	.short	(.L_9 - .L_8)
.L_8:
        /*000c*/ 	.word	0x00000000
        /*0010*/ 	.short	0x0004
        /*0012*/ 	.short	0x0020
        /*0014*/ 	.byte	0x00, 0xf4, 0x21, 0x00


	//----- nvinfo : EIATTR_KPARAM_INFO
	.align		4
.L_9:
        /*0018*/ 	.byte	0x04, 0x17
        /*001a*/ 	.short	(.L_11 - .L_10)
.L_10:
        /*001c*/ 	.word	0x00000000
        /*0020*/ 	.short	0x0003
        /*0022*/ 	.short	0x0018
        /*0024*/ 	.byte	0x00, 0xf4, 0x21, 0x00


	//----- nvinfo : EIATTR_KPARAM_INFO
	.align		4
.L_11:
        /*0028*/ 	.byte	0x04, 0x17
        /*002a*/ 	.short	(.L_13 - .L_12)
.L_12:
        /*002c*/ 	.word	0x00000000
        /*0030*/ 	.short	0x0002
        /*0032*/ 	.short	0x0010
        /*0034*/ 	.byte	0x00, 0xf4, 0x21, 0x00


	//----- nvinfo : EIATTR_KPARAM_INFO
	.align		4
.L_13:
        /*0038*/ 	.byte	0x04, 0x17
        /*003a*/ 	.short	(.L_15 - .L_14)
.L_14:
        /*003c*/ 	.word	0x00000000
        /*0040*/ 	.short	0x0001
        /*0042*/ 	.short	0x0008
        /*0044*/ 	.byte	0x00, 0xf4, 0x21, 0x00


	//----- nvinfo : EIATTR_KPARAM_INFO
	.align		4
.L_15:
        /*0048*/ 	.byte	0x04, 0x17
        /*004a*/ 	.short	(.L_17 - .L_16)
.L_16:
        /*004c*/ 	.word	0x00000000
        /*0050*/ 	.short	0x0000
        /*0052*/ 	.short	0x0000
        /*0054*/ 	.byte	0x00, 0xf4, 0x21, 0x00


	//----- nvinfo : EIATTR_SPARSE_MMA_MASK
	.align		4
.L_17:
        /*0058*/ 	.byte	0x03, 0x50
        /*005a*/ 	.short	0x0000


	//----- nvinfo : EIATTR_MAXREG_COUNT
	.align		4
        /*005c*/ 	.byte	0x03, 0x1b
        /*005e*/ 	.short	0x00ff


	//----- nvinfo : EIATTR_NUM_BARRIERS
	.align		4
        /*0060*/ 	.byte	0x02, 0x4c
        /*0062*/ 	.byte	0x01
	.zero		1


	//----- nvinfo : EIATTR_MERCURY_ISA_VERSION
	.align		4
        /*0064*/ 	.byte	0x03, 0x5f
        /*0066*/ 	.short	0x0101


	//----- nvinfo : EIATTR_EXIT_INSTR_OFFSETS
	.align		4
        /*0068*/ 	.byte	0x04, 0x1c
        /*006a*/ 	.short	(.L_19 - .L_18)


	//   ....[0]....
.L_18:
        /*006c*/ 	.word	0x00003370


	//----- nvinfo : EIATTR_REQNTID
	.align		4
.L_19:
        /*0070*/ 	.byte	0x04, 0x10
        /*0072*/ 	.short	(.L_21 - .L_20)
.L_20:
        /*0074*/ 	.word	0x00000100
        /*0078*/ 	.word	0x00000001
        /*007c*/ 	.word	0x00000001


	//----- nvinfo : EIATTR_CBANK_PARAM_SIZE
	.align		4
.L_21:
        /*0080*/ 	.byte	0x03, 0x19
        /*0082*/ 	.short	0x0028


	//----- nvinfo : EIATTR_PARAM_CBANK
	.align		4
        /*0084*/ 	.byte	0x04, 0x0a
        /*0086*/ 	.short	(.L_23 - .L_22)
	.align		4
.L_22:
        /*0088*/ 	.word	index@(.nv.constant0.gluon_mma)
        /*008c*/ 	.short	0x0210
        /*008e*/ 	.short	0x0028


	//----- nvinfo : EIATTR_SW_WAR
	.align		4
.L_23:
        /*0090*/ 	.byte	0x04, 0x36
        /*0092*/ 	.short	(.L_25 - .L_24)
.L_24:
        /*0094*/ 	.word	0x00000008
.L_25:


//--------------------- .nv.callgraph             --------------------------
	.section	.nv.callgraph,"",@"SHT_CUDA_CALLGRAPH"
	.align	4
	.sectionentsize	8
	.align		4
        /*0000*/ 	.word	0x00000000
	.align		4
        /*0004*/ 	.word	0xffffffff
	.align		4
        /*0008*/ 	.word	0x00000000
	.align		4
        /*000c*/ 	.word	0xfffffffe
	.align		4
        /*0010*/ 	.word	0x00000000
	.align		4
        /*0014*/ 	.word	0xfffffffd
	.align		4
        /*0018*/ 	.word	0x00000000
	.align		4
        /*001c*/ 	.word	0xfffffffc


//--------------------- .text.gluon_mma           --------------------------
	.section	.text.gluon_mma,"ax",@progbits
	.align	128
        .global         gluon_mma
        .type           gluon_mma,@function
        .size           gluon_mma,(.L_x_1 - gluon_mma)
        .other          gluon_mma,@"STO_CUDA_ENTRY STV_DEFAULT"
gluon_mma:
.text.gluon_mma:
[----:B------:R-:W-:Y:S01]  /*0000*/  LDC R1, c[0x0][0x28] ;  /* 0x00000a00ff017b82 */ /* 0x000fe20000000800 */
[----:B------:R-:W0:Y:S07]  /*0010*/  S2R R4, SR_TID.X ;  /* 0x0000000000047919 */ /* 0x000e2e0000002100 */
[----:B------:R-:W1:Y:S01]  /*0020*/  LDC.64 R6, c[0x0][0x210] ;  /* 0x00008400ff067b82 */ /* 0x000e620000000a00 */
[----:B------:R-:W-:Y:S01]  /*0030*/  ULDC.64 UR16, c[0x0][0x208] ;  /* 0x0000820000107ab9 */ /* 0x000fe20000000a00 */
[----:B------:R-:W-:Y:S01]  /*0040*/  ULDC.64 UR6, c[0x0][0x210] ;  /* 0x0000840000067ab9 */ /* 0x000fe20000000a00 */
[----:B0-----:R-:W-:-:S02]  /*0050*/  LOP3.LUT R5, R4, 0xe0, RZ, 0xc0, !PT ;  /* 0x000000e004057812 */ /* 0x001fc400078ec0ff */
[----:B------:R-:W-:-:S03]  /*0060*/  LOP3.LUT R3, R4, 0x1f, RZ, 0xc0, !PT ;  /* 0x0000001f04037812 */ /* 0x000fc600078ec0ff */
[----:B------:R-:W-:-:S04]  /*0070*/  IMAD.SHL.U32 R0, R5, 0x4, RZ ;  /* 0x0000000405007824 */ /* 0x000fc800078e00ff */
[----:B-1----:R-:W-:-:S04]  /*0080*/  IMAD.WIDE.U32 R6, R0, 0x2, R6 ;  /* 0x0000000200067825 */ /* 0x002fc800078e0006 */
[----:B------:R-:W-:-:S05]  /*0090*/  IMAD.WIDE.U32 R6, R3, 0x2, R6 ;  /* 0x0000000203067825 */ /* 0x000fca00078e0006 */
[----:B------:R-:W2:Y:S04]  /*00a0*/  LDG.E.U16 R134, desc[UR16][R6.64+0xf800] ;  /* 0x00f8001006867981 */ /* 0x000ea8000c1e1500 */
[----:B------:R-:W3:Y:S04]  /*00b0*/  LDG.E.U16 R10, desc[UR16][R6.64] ;  /* 0x00000010060a7981 */ /* 0x000ee8000c1e1500 */
[----:B------:R-:W4:Y:S04]  /*00c0*/  LDG.E.U16 R14, desc[UR16][R6.64+0x800] ;  /* 0x00080010060e7981 */ /* 0x000f28000c1e1500 */
[----:B------:R-:W5:Y:S04]  /*00d0*/  LDG.E.U16 R18, desc[UR16][R6.64+0x1000] ;  /* 0x0010001006127981 */ /* 0x000f68000c1e1500 */
        /* <DEDUP_REMOVED lines=34> */
[----:B------:R-:W5:Y:S01]  /*0300*/  LDG.E.U16 R84, desc[UR16][R6.64+0x9080] ;  /* 0x0090801006547981 */ /* 0x000f62000c1e1500 */
[----:B------:R-:W-:Y:S01]  /*0310*/  IMAD.SHL.U32 R2, R4, 0x4, RZ ;  /* 0x0000000404027824 */ /* 0x000fe200078e00ff */
[----:B------:R-:W0:Y:S01]  /*0320*/  S2UR UR4, SR_CgaCtaId ;  /* 0x00000000000479c3 */ /* 0x000e220000008800 */
[----:B------:R-:W-:Y:S01]  /*0330*/  SHF.R.U32.HI R11, RZ, 0x1, R5 ;  /* 0x00000001ff0b7819 */ /* 0x000fe20000011605 */
[----:B------:R-:W-:Y:S01]  /*0340*/  UMOV UR8, 0x400 ;  /* 0x0000040000087882 */ /* 0x000fe20000000000 */
[----:B------:R-:W-:Y:S01]  /*0350*/  LEA R86, R3, R0, 0x1 ;  /* 0x0000000003567211 */ /* 0x000fe200078e08ff */
[----:B------:R-:W5:Y:S01]  /*0360*/  LDG.E.U16 R88, desc[UR16][R6.64+0x9880] ;  /* 0x0098801006587981 */ /* 0x000f62000c1e1500 */
[----:B------:R-:W-:-:S03]  /*0370*/  LOP3.LUT R2, R2, 0x380, RZ, 0xc0, !PT ;  /* 0x0000038002027812 */ /* 0x000fc600078ec0ff */
[----:B------:R-:W5:Y:S01]  /*0380*/  LDG.E.U16 R90, desc[UR16][R6.64+0xa000] ;  /* 0x00a00010065a7981 */ /* 0x000f62000c1e1500 */
[----:B------:R-:W-:-:S03]  /*0390*/  LEA R8, P0, R2, UR6, 0x1 ;  /* 0x0000000602087c11 */ /* 0x000fc6000f8008ff */
[----:B------:R-:W5:Y:S01]  /*03a0*/  LDG.E.U16 R92, desc[UR16][R6.64+0xa080] ;  /* 0x00a08010065c7981 */ /* 0x000f62000c1e1500 */
[----:B------:R-:W-:-:S03]  /*03b0*/  LEA.HI.X R9, R2, UR7, RZ, 0x1, P0 ;  /* 0x0000000702097c11 */ /* 0x000fc600080f0cff */
[----:B------:R-:W5:Y:S01]  /*03c0*/  LDG.E.U16 R94, desc[UR16][R6.64+0xa800] ;  /* 0x00a80010065e7981 */ /* 0x000f62000c1e1500 */
[----:B------:R-:W-:-:S03]  /*03d0*/  IMAD.WIDE.U32 R8, R3, 0x2, R8 ;  /* 0x0000000203087825 */ /* 0x000fc600078e0008 */
[----:B------:R-:W5:Y:S04]  /*03e0*/  LDG.E.U16 R96, desc[UR16][R6.64+0xa880] ;  /* 0x00a8801006607981 */ /* 0x000f68000c1e1500 */
[----:B------:R-:W5:Y:S04]  /*03f0*/  LDG.E.U16 R136, desc[UR16][R8.64+0xf880] ;  /* 0x00f8801008887981 */ /* 0x000f68000c1e1500 */
[----:B------:R-:W5:Y:S04]  /*0400*/  LDG.E.U16 R135, desc[UR16][R8.64+0xf840] ;  /* 0x00f8401008877981 */ /* 0x000f68000c1e1500 */
[----:B------:R1:W5:Y:S04]  /*0410*/  LDG.E.U16 R137, desc[UR16][R8.64+0xf8c0] ;  /* 0x00f8c01008897981 */ /* 0x000368000c1e1500 */
[----:B------:R-:W5:Y:S04]  /*0420*/  LDG.E.U16 R98, desc[UR16][R6.64+0xb000] ;  /* 0x00b0001006627981 */ /* 0x000f68000c1e1500 */
[----:B------:R-:W5:Y:S01]  /*0430*/  LDG.E.U16 R100, desc[UR16][R6.64+0xb080] ;  /* 0x00b0801006647981 */ /* 0x000f62000c1e1500 */
[----:B-1----:R-:W1:Y:S01]  /*0440*/  LDC.64 R8, c[0x0][0x218] ;  /* 0x00008600ff087b82 */ /* 0x002e620000000a00 */
[----:B------:R-:W-:-:S02]  /*0450*/  LOP3.LUT R161, R86, R11, RZ, 0x3c, !PT ;  /* 0x0000000b56a17212 */ /* 0x000fc400078e3cff */
[----:B------:R-:W5:Y:S01]  /*0460*/  LDG.E.U16 R102, desc[UR16][R6.64+0xb800] ;  /* 0x00b8001006667981 */ /* 0x000f62000c1e1500 */
[----:B0-----:R-:W-:-:S03]  /*0470*/  ULEA UR8, UR4, UR8, 0x18 ;  /* 0x0000000804087291 */ /* 0x001fc6000f8ec03f */
        /* <DEDUP_REMOVED lines=77> */
[----:B------:R1:W5:Y:S02]  /*0950*/  LDG.E.U16 R133, desc[UR16][R6.64+0xf0c0] ;  /* 0x00f0c01006857981 */ /* 0x000364000c1e1500 */
[----:B-1----:R-:W-:-:S02]  /*0960*/  IMAD.WIDE.U32 R6, R0, 0x2, R8 ;  /* 0x0000000200067825 */ /* 0x002fc400078e0008 */
[----:B--2---:R-:W-:Y:S02]  /*0970*/  STS.U16 [R161+UR8+0x7c00], R134 ;  /* 0x007c0086a1007988 */ /* 0x004fe40008000408 */
[----:B------:R-:W-:Y:S02]  /*0980*/  IMAD.WIDE.U32 R6, R3, 0x2, R6 ;  /* 0x0000000203067825 */ /* 0x000fe400078e0006 */
[----:B---3--:R0:W-:Y:S04]  /*0990*/  STS.U16 [R161+UR8], R10 ;  /* 0x0000000aa1007988 */ /* 0x0081e80008000408 */
[----:B----4-:R1:W-:Y:S04]  /*09a0*/  STS.U16 [R161+UR8+0x400], R14 ;  /* 0x0004000ea1007988 */ /* 0x0103e80008000408 */
[----:B-----5:R2:W-:Y:S04]  /*09b0*/  STS.U16 [R161+UR8+0x800], R18 ;  /* 0x00080012a1007988 */ /* 0x0205e80008000408 */
[----:B------:R3:W-:Y:S04]  /*09c0*/  STS.U16 [R161+UR8+0xc00], R22 ;  /* 0x000c0016a1007988 */ /* 0x0007e80008000408 */
        /* <DEDUP_REMOVED lines=34> */
[----:B------:R-:W5:Y:S04]  /*0bf0*/  LDG.E.U16 R159, desc[UR16][R6.64+0x7880] ;  /* 0x00788010069f7981 */ /* 0x000f68000c1e1500 */
[----:B------:R-:W5:Y:S04]  /*0c00*/  LDG.E.U16 R8, desc[UR16][R6.64] ;  /* 0x0000001006087981 */ /* 0x000f68000c1e1500 */
[----:B0-----:R-:W5:Y:S04]  /*0c10*/  LDG.E.U16 R10, desc[UR16][R6.64+0x80] ;  /* 0x00008010060a7981 */ /* 0x001f68000c1e1500 */
[----:B-1----:R-:W5:Y:S04]  /*0c20*/  LDG.E.U16 R14, desc[UR16][R6.64+0x800] ;  /* 0x00080010060e7981 */ /* 0x002f68000c1e1500 */
[----:B--2---:R-:W2:Y:S04]  /*0c30*/  LDG.E.U16 R18, desc[UR16][R6.64+0x880] ;  /* 0x0008801006127981 */ /* 0x004ea8000c1e1500 */
[----:B---3--:R-:W3:Y:S04]  /*0c40*/  LDG.E.U16 R22, desc[UR16][R6.64+0x1000] ;  /* 0x0010001006167981 */ /* 0x008ee8000c1e1500 */
[----:B----4-:R-:W4:Y:S04]  /*0c50*/  LDG.E.U16 R26, desc[UR16][R6.64+0x1080] ;  /* 0x00108010061a7981 */ /* 0x010f28000c1e1500 */
[----:B-----5:R-:W5:Y:S04]  /*0c60*/  LDG.E.U16 R30, desc[UR16][R6.64+0x1800] ;  /* 0x00180010061e7981 */ /* 0x020f68000c1e1500 */
        /* <DEDUP_REMOVED lines=56> */
[----:B0-----:R-:W-:-:S04]  /*0ff0*/  SHF.R.U32.HI R6, RZ, 0x5, R4 ;  /* 0x00000005ff067819 */ /* 0x001fc80000011604 */
[----:B------:R-:W-:Y:S02]  /*1000*/  R2UR UR4, R6 ;  /* 0x00000000060472ca */ /* 0x000fe400000e0000 */
[----:B------:R-:W-:Y:S01]  /*1010*/  LOP3.LUT R6, R161, 0x40, RZ, 0x3c, !PT ;  /* 0x00000040a1067812 */ /* 0x000fe200078e3cff */
[----:B------:R-:W-:Y:S04]  /*1020*/  STS.U16 [R161+UR8+0x4c00], R86 ;  /* 0x004c0056a1007988 */ /* 0x000fe80008000408 */
        /* <DEDUP_REMOVED lines=26> */
[----:B------:R-:W-:Y:S04]  /*11d0*/  STS.U16 [R6+UR8], R11 ;  /* 0x0000000b06007988 */ /* 0x000fe80008000408 */
        /* <DEDUP_REMOVED lines=65> */
[----:B--2---:R-:W-:Y:S04]  /*15f0*/  STS.U16 [R161+UR8+0x14400], R18 ;  /* 0x01440012a1007988 */ /* 0x004fe80008000408 */
[----:B---3--:R-:W-:Y:S04]  /*1600*/  STS.U16 [R161+UR8+0x10800], R22 ;  /* 0x01080016a1007988 */ /* 0x008fe80008000408 */
[----:B----4-:R-:W-:Y:S04]  /*1610*/  STS.U16 [R161+UR8+0x14800], R26 ;  /* 0x0148001aa1007988 */ /* 0x010fe80008000408 */
[----:B-----5:R-:W-:Y:S04]  /*1620*/  STS.U16 [R161+UR8+0x10c00], R30 ;  /* 0x010c001ea1007988 */ /* 0x020fe80008000408 */
        /* <DEDUP_REMOVED lines=50> */
[----:B------:R0:W-:Y:S04]  /*1950*/  STS.U16 [R6+UR8+0x13400], R150 ;  /* 0x0134009606007988 */ /* 0x0001e80008000408 */
[----:B------:R-:W-:Y:S04]  /*1960*/  STS.U16 [R6+UR8+0x17400], R152 ;  /* 0x0174009806007988 */ /* 0x000fe80008000408 */
[----:B------:R-:W-:Y:S04]  /*1970*/  STS.U16 [R6+UR8+0x13800], R154 ;  /* 0x0138009a06007988 */ /* 0x000fe80008000408 */
[----:B------:R-:W-:Y:S04]  /*1980*/  STS.U16 [R6+UR8+0x17800], R156 ;  /* 0x0178009c06007988 */ /* 0x000fe80008000408 */
[----:B------:R-:W-:Y:S04]  /*1990*/  STS.U16 [R6+UR8+0x13c00], R158 ;  /* 0x013c009e06007988 */ /* 0x000fe80008000408 */
[----:B------:R1:W-:Y:S01]  /*19a0*/  STS.U16 [R6+UR8+0x17c00], R160 ;  /* 0x017c00a006007988 */ /* 0x0003e20008000408 */
[----:B------:R-:W-:Y:S01]  /*19b0*/  BAR.SYNC.DEFER_BLOCKING 0x0 ;  /* 0x0000000000007b1d */ /* 0x000fe20000010000 */
[----:B------:R-:W-:-:S02]  /*19c0*/  UIADD3 UR5, UR8, 0x10000, URZ ;  /* 0x0001000008057890 */ /* 0x000fc4000fffe03f */
[----:B------:R-:W-:Y:S02]  /*19d0*/  USHF.L.U32 UR4, UR4, 0x7, URZ ;  /* 0x0000000704047899 */ /* 0x000fe4000800063f */
[----:B------:R-:W-:Y:S02]  /*19e0*/  USHF.R.U32.HI UR5, URZ, 0x4, UR5 ;  /* 0x000000043f057899 */ /* 0x000fe40008011605 */
[----:B------:R-:W-:Y:S02]  /*19f0*/  ULOP3.LUT UR4, UR4, 0x200, URZ, 0xc0, !UPT ;  /* 0x0000020004047892 */ /* 0x000fe4000f8ec03f */
[----:B------:R-:W-:Y:S02]  /*1a00*/  USGXT.U32 UR10, UR5, 0xe ;  /* 0x0000000e050a789a */ /* 0x000fe40008000000 */
[----:B------:R-:W-:Y:S02]  /*1a10*/  ULEA.HI UR4, UR8, UR4, URZ, 0x1c ;  /* 0x0000000408047291 */ /* 0x000fe4000f8fe03f */
[----:B------:R-:W-:-:S02]  /*1a20*/  ULOP3.LUT UR6, UR10, 0x4000000, URZ, 0xfc, !UPT ;  /* 0x040000000a067892 */ /* 0x000fc4000f8efc3f */
[----:B------:R-:W-:Y:S01]  /*1a30*/  ULOP3.LUT UR9, UR4, 0x3fff, URZ, 0xc0, !UPT ;  /* 0x00003fff04097892 */ /* 0x000fe2000f8ec03f */
[----:B------:R-:W-:Y:S01]  /*1a40*/  UMOV UR7, 0x40000040 ;  /* 0x4000004000077882 */ /* 0x000fe20000000000 */
[----:B------:R-:W-:Y:S01]  /*1a50*/  UMOV UR5, 0x40000040 ;  /* 0x4000004000057882 */ /* 0x000fe20000000000 */
[----:B0-----:R-:W-:-:S04]  /*1a60*/  WARPGROUP.ARRIVE ;  /* 0x00000000000079c5 */ /* 0x001fc80000000000 */
[----:B------:R-:W-:Y:S02]  /*1a70*/  UMOV UR4, UR9 ;  /* 0x0000000900047c82 */ /* 0x000fe40008000000 */
[----:B------:R-:W-:Y:S01]  /*1a80*/  HGMMA.64x128x16.F32 R88, gdesc[UR4].tnspB, RZ, !UPT ;  /* 0x41e00000045879f0 */ /* 0x000fe2000c7008ff */
[----:B------:R-:W-:Y:S02]  /*1a90*/  UIADD3 UR14, UP1, UR10, 0x4000080, URZ ;  /* 0x040000800a0e7890 */ /* 0x000fe4000ff3e03f */
[----:B------:R-:W-:Y:S01]  /*1aa0*/  UIADD3 UR12, UP0, UR9, 0x2, URZ ;  /* 0x00000002090c7890 */ /* 0x000fe2000ff1e03f */
[----:B------:R-:W-:Y:S01]  /*1ab0*/  UMOV UR4, URZ ;  /* 0x0000003f00047c82 */ /* 0x000fe20008000000 */
[----:B------:R-:W-:Y:S02]  /*1ac0*/  UMOV UR5, URZ ;  /* 0x0000003f00057c82 */ /* 0x000fe40008000000 */
[----:B------:R-:W-:Y:S02]  /*1ad0*/  UIADD3.X UR13, UR4, 0x40000040, URZ, UP0, !UPT ;  /* 0x40000040040d7890 */ /* 0x000fe400087fe43f */
[----:B------:R-:W-:-:S09]  /*1ae0*/  UIADD3.X UR15, UR5, 0x40000040, URZ, UP1, !UPT ;  /* 0x40000040050f7890 */ /* 0x000fd20008ffe43f */
[----:B------:R-:W-:Y:S01]  /*1af0*/  HGMMA.64x128x16.F32 R88, gdesc[UR12].tnspB, R88 ;  /* 0x41e000000c5879f0 */ /* 0x000fe20008700858 */
[----:B------:R-:W-:Y:S02]  /*1b00*/  UIADD3.64 UR34, UR14, 0x80, URZ ;  /* 0x000000800e227897 */ /* 0x000fe4000fffe03f */
[----:B------:R-:W-:Y:S02]  /*1b10*/  UIADD3.64 UR32, UR12, 0x2, URZ ;  /* 0x000000020c207897 */ /* 0x000fe4000fffe03f */
[----:B------:R-:W-:Y:S02]  /*1b20*/  UIADD3.64 UR38, UR14, 0x100, URZ ;  /* 0x000001000e267897 */ /* 0x000fe4000fffe03f */
[----:B------:R-:W-:-:S05]  /*1b30*/  UIADD3.64 UR36, UR12, 0x4, URZ ;  /* 0x000000040c247897 */ /* 0x000fca000fffe03f */
[----:B------:R-:W-:Y:S01]  /*1b40*/  HGMMA.64x128x16.F32 R88, gdesc[UR32].tnspB, R88 ;  /* 0x41e00000205879f0 */ /* 0x000fe20008700858 */
[----:B------:R-:W-:Y:S02]  /*1b50*/  UIADD3.64 UR42, UR14, 0x180, URZ ;  /* 0x000001800e2a7897 */ /* 0x000fe4000fffe03f */
[----:B------:R-:W-:-:S09]  /*1b60*/  UIADD3.64 UR40, UR12, 0x7fe, URZ ;  /* 0x000007fe0c287897 */ /* 0x000fd2000fffe03f */
        /* <DEDUP_REMOVED lines=8> */
[----:B------:R-:W-:Y:S02]  /*1bf0*/  UIADD3.64 UR20, UR12, 0x804, URZ ;  /* 0x000008040c147897 */ /* 0x000fe4000fffe03f */
[----:B------:R-:W-:-:S07]  /*1c00*/  UIADD3.64 UR4, UR12, 0x3fe, URZ ;  /* 0x000003fe0c047897 */ /* 0x000fce000fffe03f */
[----:B------:R-:W-:-:S12]  /*1c10*/  HGMMA.64x128x16.F32 R88, gdesc[UR24].tnspB, R88 ;  /* 0x41e00000185879f0 */ /* 0x000fd80008700858 */
[----:B------:R-:W-:-:S12]  /*1c20*/  HGMMA.64x128x16.F32 R88, gdesc[UR20].tnspB, R88 ;  /* 0x41e00000145879f0 */ /* 0x000fd80008700858 */
[----:B------:R-:W-:Y:S01]  /*1c30*/  HGMMA.64x128x16.F32 R24, gdesc[UR4].tnspB, RZ, !UPT ;  /* 0x41e00000041879f0 */ /* 0x000fe2000c7008ff */
[----:B------:R-:W-:Y:S01]  /*1c40*/  UIADD3.64 UR4, UR12, 0x400, URZ ;  /* 0x000004000c047897 */ /* 0x000fe2000fffe03f */
[----:B------:R-:W-:Y:S01]  /*1c50*/  UMOV UR6, UR14 ;  /* 0x0000000e00067c82 */ /* 0x000fe20008000000 */
[----:B------:R-:W-:Y:S01]  /*1c60*/  UMOV UR7, UR15 ;  /* 0x0000000f00077c82 */ /* 0x000fe20008000000 */
[----:B------:R-:W-:-:S08]  /*1c70*/  UIADD3.64 UR32, UR12, 0x402, URZ ;  /* 0x000004020c207897 */ /* 0x000fd0000fffe03f */
[----:B------:R-:W-:Y:S01]  /*1c80*/  HGMMA.64x128x16.F32 R24, gdesc[UR4].tnspB, R24 ;  /* 0x41e00000041879f0 */ /* 0x000fe20008700818 */
[----:B------:R-:W-:-:S11]  /*1c90*/  UIADD3.64 UR36, UR12, 0x404, URZ ;  /* 0x000004040c247897 */ /* 0x000fd6000fffe03f */
        /* <DEDUP_REMOVED lines=9> */
[----:B------:R-:W-:Y:S01]  /*1d30*/  UMOV UR14, UR22 ;  /* 0x00000016000e7c82 */ /* 0x000fe20008000000 */
[----:B------:R-:W-:-:S10]  /*1d40*/  UMOV UR15, UR23 ;  /* 0x00000017000f7c82 */ /* 0x000fd40008000000 */
[----:B------:R-:W-:Y:S01]  /*1d50*/  HGMMA.64x128x16.F32 R24, gdesc[UR12].tnspB, R24, gsb0 ;  /* 0x41e000000c1879f0 */ /* 0x000fe20008000818 */
[C---:B-1----:R-:W-:Y:S01]  /*1d60*/  IMAD.SHL.U32 R6, R4.reuse, 0x20, RZ ;  /* 0x0000002004067824 */ /* 0x042fe200078e00ff */
[--C-:B------:R-:W-:Y:S01]  /*1d70*/  SHF.R.S32.HI R11, RZ, 0x5, R4.reuse ;  /* 0x00000005ff0b7819 */ /* 0x100fe20000011404 */
[C---:B------:R-:W-:Y:S01]  /*1d80*/  IMAD.SHL.U32 R7, R4.reuse, 0x10, RZ ;  /* 0x0000001004077824 */ /* 0x040fe200078e00ff */
[----:B------:R-:W-:Y:S02]  /*1d90*/  SHF.R.S32.HI R9, RZ, 0x2, R4 ;  /* 0x00000002ff097819 */ /* 0x000fe40000011404 */
[----:B------:R-:W-:Y:S02]  /*1da0*/  SHF.L.U32 R8, R4, 0x9, RZ ;  /* 0x0000000904087819 */ /* 0x000fe400000006ff */
[----:B------:R-:W-:Y:S02]  /*1db0*/  LOP3.LUT R6, R6, 0x60, RZ, 0xc0, !PT ;  /* 0x0000006006067812 */ /* 0x000fe400078ec0ff */
[----:B------:R-:W-:Y:S01]  /*1dc0*/  SGXT R11, R11, 0x1 ;  /* 0x000000010b0b781a */ /* 0x000fe20000000200 */
[----:B------:R-:W-:Y:S01]  /*1dd0*/  IMAD.SHL.U32 R10, R4, 0x2, RZ ;  /* 0x00000002040a7824 */ /* 0x000fe200078e00ff */
[----:B------:R-:W-:-:S02]  /*1de0*/  SGXT R4, R9, 0x1 ;  /* 0x000000010904781a */ /* 0x000fc40000000200 */
[----:B------:R-:W-:Y:S02]  /*1df0*/  LOP3.LUT R8, R8, 0x3000, RZ, 0xc0, !PT ;  /* 0x0000300008087812 */ /* 0x000fe400078ec0ff */
[--C-:B------:R-:W-:Y:S02]  /*1e00*/  LOP3.LUT R9, R6, 0xf80, R7.reuse, 0xf8, !PT ;  /* 0x00000f8006097812 */ /* 0x100fe400078ef807 */
[----:B------:R-:W-:Y:S02]  /*1e10*/  LOP3.LUT R11, R11, 0x4010, RZ, 0xc0, !PT ;  /* 0x000040100b0b7812 */ /* 0x000fe400078ec0ff */
[----:B------:R-:W-:Y:S02]  /*1e20*/  LOP3.LUT R8, R8, 0x70, R7, 0xf8, !PT ;  /* 0x0000007008087812 */ /* 0x000fe400078ef807 */
[----:B------:R-:W-:Y:S02]  /*1e30*/  LOP3.LUT R6, R9, 0x4010, R4, 0xf8, !PT ;  /* 0x0000401009067812 */ /* 0x000fe400078ef804 */
[----:B------:R-:W-:-:S02]  /*1e40*/  LOP3.LUT R11, R11, 0x180, R10, 0xf8, !PT ;  /* 0x000001800b0b7812 */ /* 0x000fc400078ef80a */
[----:B------:R-:W-:Y:S02]  /*1e50*/  LOP3.LUT R7, R6, 0x10, RZ, 0x3c, !PT ;  /* 0x0000001006077812 */ /* 0x000fe400078e3cff */
[----:B------:R-:W-:Y:S01]  /*1e60*/  LOP3.LUT R4, R11, R8, RZ, 0x3c, !PT ;  /* 0x000000080b047212 */ /* 0x000fe200078e3cff */
[----:B------:R-:W-:Y:S02]  /*1e70*/  WARPGROUP.DEPBAR.LE gsb0, 0x0 ;  /* 0x00008000000079c5 */ /* 0x000fe40000010000 */
[----:B------:R-:W-:Y:S01]  /*1e80*/  IMAD.MOV.U32 R12, RZ, RZ, R88 ;  /* 0x000000ffff0c7224 */ /* 0x000fe200078e0058 */
[----:B------:R-:W-:Y:S01]  /*1e90*/  MOV R13, R90 ;  /* 0x0000005a000d7202 */ /* 0x000fe20000000f00 */
[----:B------:R-:W-:Y:S01]  /*1ea0*/  IMAD.MOV.U32 R14, RZ, RZ, R104 ;  /* 0x000000ffff0e7224 */ /* 0x000fe200078e0068 */
[----:B------:R-:W-:Y:S01]  /*1eb0*/  MOV R16, R92 ;  /* 0x0000005c00107202 */ /* 0x000fe20000000f00 */
[----:B------:R-:W-:Y:S01]  /*1ec0*/  IMAD.MOV.U32 R15, RZ, RZ, R106 ;  /* 0x000000ffff0f7224 */ /* 0x000fe200078e006a */
[----:B------:R-:W-:Y:S01]  /*1ed0*/  BAR.SYNC.DEFER_BLOCKING 0x0 ;  /* 0x0000000000007b1d */ /* 0x000fe20000010000 */
[----:B------:R-:W-:Y:S01]  /*1ee0*/  IMAD.MOV.U32 R17, RZ, RZ, R94 ;  /* 0x000000ffff117224 */ /* 0x000fe200078e005e */
[----:B------:R-:W-:Y:S01]  /*1ef0*/  MOV R19, R110 ;  /* 0x0000006e00137202 */ /* 0x000fe20000000f00 */
[----:B------:R-:W-:Y:S01]  /*1f00*/  IMAD.MOV.U32 R18, RZ, RZ, R108 ;  /* 0x000000ffff127224 */ /* 0x000fe200078e006c */
[----:B------:R-:W-:Y:S01]  /*1f10*/  MOV R22, R112 ;  /* 0x0000007000167202 */ /* 0x000fe20000000f00 */
[----:B------:R-:W-:-:S02]  /*1f20*/  IMAD.MOV.U32 R20, RZ, RZ, R96 ;  /* 0x000000ffff147224 */ /* 0x000fc400078e0060 */
[----:B------:R-:W-:Y:S02]  /*1f30*/  IMAD.MOV.U32 R21, RZ, RZ, R98 ;  /* 0x000000ffff157224 */ /* 0x000fe400078e0062 */
[----:B------:R-:W-:Y:S01]  /*1f40*/  IMAD.MOV.U32 R23, RZ, RZ, R114 ;  /* 0x000000ffff177224 */ /* 0x000fe200078e0072 */
[----:B------:R-:W-:Y:S01]  /*1f50*/  MOV R88, R89 ;  /* 0x0000005900587202 */ /* 0x000fe20000000f00 */
[----:B------:R-:W-:Y:S01]  /*1f60*/  IMAD.MOV.U32 R8, RZ, RZ, R100 ;  /* 0x000000ffff087224 */ /* 0x000fe200078e0064 */
[----:B------:R-:W-:Y:S01]  /*1f70*/  MOV R9, R102 ;  /* 0x0000006600097202 */ /* 0x000fe20000000f00 */
[----:B------:R-:W-:Y:S02]  /*1f80*/  IMAD.MOV.U32 R10, RZ, RZ, R116 ;  /* 0x000000ffff0a7224 */ /* 0x000fe400078e0074 */
[----:B------:R-:W-:Y:S02]  /*1f90*/  IMAD.MOV.U32 R11, RZ, RZ, R118 ;  /* 0x000000ffff0b7224 */ /* 0x000fe400078e0076 */
[----:B------:R-:W-:Y:S01]  /*1fa0*/  IMAD.MOV.U32 R89, RZ, RZ, R91 ;  /* 0x000000ffff597224 */ /* 0x000fe200078e005b */
[----:B------:R-:W-:Y:S01]  /*1fb0*/  MOV R91, R107 ;  /* 0x0000006b005b7202 */ /* 0x000fe20000000f00 */
[----:B------:R-:W-:Y:S01]  /*1fc0*/  IMAD.MOV.U32 R90, RZ, RZ, R105 ;  /* 0x000000ffff5a7224 */ /* 0x000fe200078e0069 */
[----:B------:R0:W-:Y:S04]  /*1fd0*/  STS.128 [R6+UR8], R12 ;  /* 0x0000000c06007988 */ /* 0x0001e80008000c08 */
[----:B------:R1:W-:Y:S04]  /*1fe0*/  STS.128 [R6+UR8+0x1000], R16 ;  /* 0x0010001006007988 */ /* 0x0003e80008000c08 */
[----:B------:R2:W-:Y:S04]  /*1ff0*/  STS.128 [R6+UR8+0x2000], R20 ;  /* 0x0020001406007988 */ /* 0x0005e80008000c08 */
[----:B------:R-:W-:Y:S01]  /*2000*/  STS.128 [R6+UR8+0x3000], R8 ;  /* 0x0030000806007988 */ /* 0x000fe20008000c08 */
[----:B0-----:R-:W-:Y:S01]  /*2010*/  IMAD.MOV.U32 R12, RZ, RZ, R93 ;  /* 0x000000ffff0c7224 */ /* 0x001fe200078e005d */
[----:B------:R-:W-:Y:S01]  /*2020*/  MOV R14, R109 ;  /* 0x0000006d000e7202 */ /* 0x000fe20000000f00 */
[----:B------:R-:W-:-:S02]  /*2030*/  IMAD.MOV.U32 R13, RZ, RZ, R95 ;  /* 0x000000ffff0d7224 */ /* 0x000fc400078e005f */
[----:B------:R-:W-:Y:S01]  /*2040*/  IMAD.MOV.U32 R15, RZ, RZ, R111 ;  /* 0x000000ffff0f7224 */ /* 0x000fe200078e006f */
[----:B-1----:R-:W-:Y:S01]  /*2050*/  MOV R17, R99 ;  /* 0x0000006300117202 */ /* 0x002fe20000000f00 */
[----:B------:R-:W-:Y:S02]  /*2060*/  IMAD.MOV.U32 R16, RZ, RZ, R97 ;  /* 0x000000ffff107224 */ /* 0x000fe400078e0061 */
[----:B------:R-:W-:Y:S01]  /*2070*/  IMAD.MOV.U32 R18, RZ, RZ, R113 ;  /* 0x000000ffff127224 */ /* 0x000fe200078e0071 */
[----:B--2---:R-:W-:Y:S01]  /*2080*/  MOV R20, R101 ;  /* 0x0000006500147202 */ /* 0x004fe20000000f00 */
[----:B------:R-:W-:Y:S01]  /*2090*/  IMAD.MOV.U32 R19, RZ, RZ, R115 ;  /* 0x000000ffff137224 */ /* 0x000fe200078e0073 */
[----:B------:R-:W-:Y:S01]  /*20a0*/  MOV R23, R119 ;  /* 0x0000007700177202 */ /* 0x000fe20000000f00 */
[----:B------:R-:W-:Y:S02]  /*20b0*/  IMAD.MOV.U32 R21, RZ, RZ, R103 ;  /* 0x000000ffff157224 */ /* 0x000fe400078e0067 */
[----:B------:R-:W-:Y:S01]  /*20c0*/  IMAD.MOV.U32 R22, RZ, RZ, R117 ;  /* 0x000000ffff167224 */ /* 0x000fe200078e0075 */
[----:B------:R-:W-:Y:S04]  /*20d0*/  STS.128 [R7+UR8], R88 ;  /* 0x0000005807007988 */ /* 0x000fe80008000c08 */
[----:B------:R-:W-:Y:S04]  /*20e0*/  STS.128 [R7+UR8+0x1000], R12 ;  /* 0x0010000c07007988 */ /* 0x000fe80008000c08 */
[----:B------:R-:W-:Y:S04]  /*20f0*/  STS.128 [R7+UR8+0x2000], R16 ;  /* 0x0020001007007988 */ /* 0x000fe80008000c08 */
[----:B------:R-:W-:Y:S01]  /*2100*/  STS.128 [R7+UR8+0x3000], R20 ;  /* 0x0030001407007988 */ /* 0x000fe20008000c08 */
[----:B------:R-:W-:Y:S01]  /*2110*/  BAR.SYNC.DEFER_BLOCKING 0x0 ;  /* 0x0000000000007b1d */ /* 0x000fe20000010000 */
[----:B------:R-:W-:Y:S01]  /*2120*/  IMAD.MOV.U32 R104, RZ, RZ, R24 ;  /* 0x000000ffff687224 */ /* 0x000fe200078e0018 */
[----:B------:R-:W-:Y:S01]  /*2130*/  MOV R112, R32 ;  /* 0x0000002000707202 */ /* 0x000fe20000000f00 */
[----:B------:R-:W-:-:S02]  /*2140*/  IMAD.MOV.U32 R108, RZ, RZ, R28 ;  /* 0x000000ffff6c7224 */ /* 0x000fc400078e001c */
[----:B------:R-:W-:Y:S01]  /*2150*/  IMAD.MOV.U32 R116, RZ, RZ, R36 ;  /* 0x000000ffff747224 */ /* 0x000fe200078e0024 */
[----:B------:R-:W0:Y:S04]  /*2160*/  LDS.128 R8, [R4+UR8] ;  /* 0x0000000804087984 */ /* 0x000e280008000c00 */
[----:B------:R-:W1:Y:S04]  /*2170*/  LDS.128 R12, [R4+UR8+0x200] ;  /* 0x00020008040c7984 */ /* 0x000e680008000c00 */
[----:B------:R-:W2:Y:S04]  /*2180*/  LDS.128 R16, [R4+UR8+0x400] ;  /* 0x0004000804107984 */ /* 0x000ea80008000c00 */
[----:B------:R-:W3:Y:S04]  /*2190*/  LDS.128 R20, [R4+UR8+0x600] ;  /* 0x0006000804147984 */ /* 0x000ee80008000c00 */
[----:B------:R-:W-:Y:S04]  /*21a0*/  LDS.128 R88, [R4+UR8+0x800] ;  /* 0x0008000804587984 */ /* 0x000fe80008000c00 */
[----:B------:R-:W-:Y:S04]  /*21b0*/  LDS.128 R92, [R4+UR8+0xa00] ;  /* 0x000a0008045c7984 */ /* 0x000fe80008000c00 */
[----:B------:R-:W-:Y:S04]  /*21c0*/  LDS.128 R96, [R4+UR8+0xc00] ;  /* 0x000c000804607984 */ /* 0x000fe80008000c00 */
[----:B------:R-:W-:Y:S01]  /*21d0*/  LDS.128 R100, [R4+UR8+0xe00] ;  /* 0x000e000804647984 */ /* 0x000fe20008000c00 */
[----:B------:R-:W-:Y:S01]  /*21e0*/  IMAD.MOV.U32 R24, RZ, RZ, R25 ;  /* 0x000000ffff187224 */ /* 0x000fe200078e0019 */
[----:B------:R-:W-:Y:S01]  /*21f0*/  MOV R106, R40 ;  /* 0x00000028006a7202 */ /* 0x000fe20000000f00 */
        /* <DEDUP_REMOVED lines=27> */
[----:B------:R4:W-:Y:S04]  /*23b0*/  STS.128 [R6+UR8], R104 ;  /* 0x0000006806007988 */ /* 0x0009e80008000c08 */
[----:B------:R5:W-:Y:S04]  /*23c0*/  STS.128 [R6+UR8+0x1000], R108 ;  /* 0x0010006c06007988 */ /* 0x000be80008000c08 */
[----:B------:R0:W-:Y:S04]  /*23d0*/  STS.128 [R6+UR8+0x2000], R112 ;  /* 0x0020007006007988 */ /* 0x0001e80008000c08 */
[----:B------:R1:W-:Y:S04]  /*23e0*/  STS.128 [R6+UR8+0x3000], R116 ;  /* 0x0030007406007988 */ /* 0x0003e80008000c08 */
[----:B------:R-:W-:Y:S01]  /*23f0*/  STS.128 [R7+UR8], R24 ;  /* 0x0000001807007988 */ /* 0x000fe20008000c08 */
[----:B------:R-:W-:Y:S01]  /*2400*/  IMAD.MOV.U32 R152, RZ, RZ, R132 ;  /* 0x000000ffff987224 */ /* 0x000fe200078e0084 */
[----:B------:R-:W-:Y:S01]  /*2410*/  MOV R153, R134 ;  /* 0x0000008600997202 */ /* 0x000fe20000000f00 */
[----:B------:R-:W-:Y:S01]  /*2420*/  IMAD.MOV.U32 R154, RZ, RZ, R148 ;  /* 0x000000ffff9a7224 */ /* 0x000fe200078e0094 */
[----:B------:R-:W-:Y:S01]  /*2430*/  STS.128 [R7+UR8+0x1000], R28 ;  /* 0x0010001c07007988 */ /* 0x000fe20008000c08 */
[----:B------:R-:W-:Y:S01]  /*2440*/  MOV R155, R150 ;  /* 0x00000096009b7202 */ /* 0x000fe20000000f00 */
[----:B----4-:R-:W4:Y:S02]  /*2450*/  LDC.64 R106, c[0x0][0x220] ;  /* 0x00008800ff6a7b82 */ /* 0x010f240000000a00 */
[----:B------:R-:W-:Y:S04]  /*2460*/  STS.128 [R7+UR8+0x2000], R32 ;  /* 0x0020002007007988 */ /* 0x000fe80008000c08 */
[----:B------:R-:W-:Y:S02]  /*2470*/  STS.128 [R7+UR8+0x3000], R36 ;  /* 0x0030002407007988 */ /* 0x000fe40008000c08 */
[----:B------:R-:W-:Y:S01]  /*2480*/  BAR.SYNC.DEFER_BLOCKING 0x0 ;  /* 0x0000000000007b1d */ /* 0x000fe20000010000 */
[----:B-----5:R-:W-:Y:S01]  /*2490*/  IMAD.MOV.U32 R108, RZ, RZ, R120 ;  /* 0x000000ffff6c7224 */ /* 0x020fe200078e0078 */
[----:B------:R-:W-:Y:S01]  /*24a0*/  MOV R109, R122 ;  /* 0x0000007a006d7202 */ /* 0x000fe20000000f00 */
[----:B------:R-:W-:Y:S01]  /*24b0*/  IMAD.MOV.U32 R110, RZ, RZ, R136 ;  /* 0x000000ffff6e7224 */ /* 0x000fe200078e0088 */
[----:B------:R-:W-:-:S02]  /*24c0*/  MOV R111, R138 ;  /* 0x0000008a006f7202 */ /* 0x000fc40000000f00 */
[----:B------:R-:W5:Y:S04]  /*24d0*/  LDS.128 R52, [R4+UR8] ;  /* 0x0000000804347984 */ /* 0x000f680008000c00 */
[----:B------:R-:W5:Y:S04]  /*24e0*/  LDS.128 R48, [R4+UR8+0x200] ;  /* 0x0002000804307984 */ /* 0x000f680008000c00 */
[----:B------:R-:W5:Y:S04]  /*24f0*/  LDS.128 R44, [R4+UR8+0x400] ;  /* 0x00040008042c7984 */ /* 0x000f680008000c00 */
[----:B------:R-:W-:Y:S04]  /*2500*/  LDS.128 R40, [R4+UR8+0x600] ;  /* 0x0006000804287984 */ /* 0x000fe80008000c00 */
[----:B------:R-:W-:Y:S04]  /*2510*/  LDS.128 R36, [R4+UR8+0x800] ;  /* 0x0008000804247984 */ /* 0x000fe80008000c00 */
[----:B------:R-:W-:Y:S04]  /*2520*/  LDS.128 R24, [R4+UR8+0xa00] ;  /* 0x000a000804187984 */ /* 0x000fe80008000c00 */
[----:B------:R-:W-:Y:S04]  /*2530*/  LDS.128 R28, [R4+UR8+0xc00] ;  /* 0x000c0008041c7984 */ /* 0x000fe80008000c00 */
[----:B------:R-:W-:Y:S01]  /*2540*/  LDS.128 R32, [R4+UR8+0xe00] ;  /* 0x000e000804207984 */ /* 0x000fe20008000c00 */
[----:B------:R-:W-:Y:S01]  /*2550*/  BAR.SYNC.DEFER_BLOCKING 0x0 ;  /* 0x0000000000007b1d */ /* 0x000fe20000010000 */
[----:B0-----:R-:W-:Y:S01]  /*2560*/  IMAD.MOV.U32 R112, RZ, RZ, R124 ;  /* 0x000000ffff707224 */ /* 0x001fe200078e007c */
[----:B------:R-:W-:Y:S01]  /*2570*/  MOV R113, R126 ;  /* 0x0000007e00717202 */ /* 0x000fe20000000f00 */
[----:B------:R-:W-:Y:S01]  /*2580*/  IMAD.MOV.U32 R114, RZ, RZ, R140 ;  /* 0x000000ffff727224 */ /* 0x000fe200078e008c */
[----:B------:R-:W-:Y:S01]  /*2590*/  MOV R115, R142 ;  /* 0x0000008e00737202 */ /* 0x000fe20000000f00 */
[----:B-1----:R-:W-:Y:S01]  /*25a0*/  IMAD.MOV.U32 R116, RZ, RZ, R128 ;  /* 0x000000ffff747224 */ /* 0x002fe200078e0080 */
[----:B------:R-:W-:Y:S01]  /*25b0*/  MOV R117, R130 ;  /* 0x0000008200757202 */ /* 0x000fe20000000f00 */
[----:B------:R-:W-:Y:S01]  /*25c0*/  IMAD.MOV.U32 R118, RZ, RZ, R144 ;  /* 0x000000ffff767224 */ /* 0x000fe200078e0090 */
[----:B------:R-:W-:Y:S01]  /*25d0*/  MOV R119, R146 ;  /* 0x0000009200777202 */ /* 0x000fe20000000f00 */
[----:B------:R-:W-:Y:S01]  /*25e0*/  IMAD.MOV.U32 R120, RZ, RZ, R121 ;  /* 0x000000ffff787224 */ /* 0x000fe200078e0079 */
[----:B------:R-:W-:Y:S01]  /*25f0*/  MOV R121, R123 ;  /* 0x0000007b00797202 */ /* 0x000fe20000000f00 */
[----:B------:R-:W-:Y:S01]  /*2600*/  IMAD.MOV.U32 R122, RZ, RZ, R137 ;  /* 0x000000ffff7a7224 */ /* 0x000fe200078e0089 */
[----:B------:R-:W-:Y:S01]  /*2610*/  MOV R123, R139 ;  /* 0x0000008b007b7202 */ /* 0x000fe20000000f00 */
[----:B------:R0:W-:Y:S04]  /*2620*/  STS.128 [R6+UR8], R108 ;  /* 0x0000006c06007988 */ /* 0x0001e80008000c08 */
[----:B------:R1:W-:Y:S04]  /*2630*/  STS.128 [R6+UR8+0x1000], R112 ;  /* 0x0010007006007988 */ /* 0x0003e80008000c08 */
[----:B------:R2:W-:Y:S04]  /*2640*/  STS.128 [R6+UR8+0x2000], R116 ;  /* 0x0020007406007988 */ /* 0x0005e80008000c08 */
[----:B------:R3:W-:Y:S01]  /*2650*/  STS.128 [R6+UR8+0x3000], R152 ;  /* 0x0030009806007988 */ /* 0x0007e20008000c08 */
        /* <DEDUP_REMOVED lines=8> */
[----:B--2---:R-:W-:Y:S01]  /*26e0*/  IMAD.MOV.U32 R116, RZ, RZ, R133 ;  /* 0x000000ffff747224 */ /* 0x004fe200078e0085 */
[----:B------:R-:W-:Y:S01]  /*26f0*/  MOV R117, R135 ;  /* 0x0000008700757202 */ /* 0x000fe20000000f00 */
[----:B------:R-:W-:Y:S01]  /*2700*/  IMAD.MOV.U32 R118, RZ, RZ, R149 ;  /* 0x000000ffff767224 */ /* 0x000fe200078e0095 */
[----:B------:R-:W-:Y:S01]  /*2710*/  MOV R119, R151 ;  /* 0x0000009700777202 */ /* 0x000fe20000000f00 */
[----:B------:R-:W-:Y:S04]  /*2720*/  STS.128 [R7+UR8], R120 ;  /* 0x0000007807007988 */ /* 0x000fe80008000c08 */
[----:B------:R-:W-:Y:S04]  /*2730*/  STS.128 [R7+UR8+0x1000], R108 ;  /* 0x0010006c07007988 */ /* 0x000fe80008000c08 */
[----:B------:R-:W-:Y:S04]  /*2740*/  STS.128 [R7+UR8+0x2000], R112 ;  /* 0x0020007007007988 */ /* 0x000fe80008000c08 */
[----:B------:R-:W-:Y:S01]  /*2750*/  STS.128 [R7+UR8+0x3000], R116 ;  /* 0x0030007407007988 */ /* 0x000fe20008000c08 */
[----:B------:R-:W-:Y:S01]  /*2760*/  BAR.SYNC.DEFER_BLOCKING 0x0 ;  /* 0x0000000000007b1d */ /* 0x000fe20000010000 */
[----:B------:R-:W-:-:S02]  /*2770*/  IMAD.MOV.U32 R140, RZ, RZ, R56 ;  /* 0x000000ffff8c7224 */ /* 0x000fc400078e0038 */
[----:B------:R-:W-:Y:S02]  /*2780*/  IMAD.MOV.U32 R144, RZ, RZ, R60 ;  /* 0x000000ffff907224 */ /* 0x000fe400078e003c */
[----:B------:R-:W-:Y:S01]  /*2790*/  IMAD.MOV.U32 R148, RZ, RZ, R64 ;  /* 0x000000ffff947224 */ /* 0x000fe200078e0040 */
[----:B------:R-:W0:Y:S04]  /*27a0*/  LDS.128 R108, [R4+UR8] ;  /* 0x00000008046c7984 */ /* 0x000e280008000c00 */
[----:B------:R-:W1:Y:S04]  /*27b0*/  LDS.128 R112, [R4+UR8+0x200] ;  /* 0x0002000804707984 */ /* 0x000e680008000c00 */
[----:B------:R-:W2:Y:S04]  /*27c0*/  LDS.128 R116, [R4+UR8+0x400] ;  /* 0x0004000804747984 */ /* 0x000ea80008000c00 */
[----:B------:R-:W2:Y:S04]  /*27d0*/  LDS.128 R120, [R4+UR8+0x600] ;  /* 0x0006000804787984 */ /* 0x000ea80008000c00 */
[----:B------:R-:W2:Y:S04]  /*27e0*/  LDS.128 R124, [R4+UR8+0x800] ;  /* 0x00080008047c7984 */ /* 0x000ea80008000c00 */
[----:B------:R-:W2:Y:S04]  /*27f0*/  LDS.128 R128, [R4+UR8+0xa00] ;  /* 0x000a000804807984 */ /* 0x000ea80008000c00 */
[----:B------:R-:W2:Y:S04]  /*2800*/  LDS.128 R132, [R4+UR8+0xc00] ;  /* 0x000c000804847984 */ /* 0x000ea80008000c00 */
[----:B------:R-:W2:Y:S01]  /*2810*/  LDS.128 R136, [R4+UR8+0xe00] ;  /* 0x000e000804887984 */ /* 0x000ea20008000c00 */
[----:B---3--:R-:W-:Y:S01]  /*2820*/  IMAD.MOV.U32 R152, RZ, RZ, R68 ;  /* 0x000000ffff987224 */ /* 0x008fe200078e0044 */
        /* <DEDUP_REMOVED lines=24> */
[----:B------:R-:W-:-:S02]  /*29b0*/  MOV R69, R71 ;  /* 0x0000004700457202 */ /* 0x000fc40000000f00 */
[----:B------:R-:W-:Y:S02]  /*29c0*/  MOV R59, R75 ;  /* 0x0000004b003b7202 */ /* 0x000fe40000000f00 */
[----:B------:R-:W-:Y:S02]  /*29d0*/  MOV R63, R79 ;  /* 0x0000004f003f7202 */ /* 0x000fe40000000f00 */
[----:B------:R-:W-:Y:S02]  /*29e0*/  MOV R67, R83 ;  /* 0x0000005300437202 */ /* 0x000fe40000000f00 */
[----:B------:R-:W-:Y:S01]  /*29f0*/  MOV R71, R87 ;  /* 0x0000005700477202 */ /* 0x000fe20000000f00 */
[----:B------:R-:W-:Y:S04]  /*2a00*/  STS.128 [R6+UR8], R140 ;  /* 0x0000008c06007988 */ /* 0x000fe80008000c08 */
[----:B------:R-:W-:Y:S04]  /*2a10*/  STS.128 [R6+UR8+0x1000], R144 ;  /* 0x0010009006007988 */ /* 0x000fe80008000c08 */
[----:B------:R-:W-:Y:S04]  /*2a20*/  STS.128 [R6+UR8+0x2000], R148 ;  /* 0x0020009406007988 */ /* 0x000fe80008000c08 */
[----:B------:R-:W-:Y:S04]  /*2a30*/  STS.128 [R6+UR8+0x3000], R152 ;  /* 0x0030009806007988 */ /* 0x000fe80008000c08 */
[----:B------:R-:W-:Y:S04]  /*2a40*/  STS.128 [R7+UR8], R56 ;  /* 0x0000003807007988 */ /* 0x000fe80008000c08 */
[----:B------:R-:W-:Y:S04]  /*2a50*/  STS.128 [R7+UR8+0x1000], R60 ;  /* 0x0010003c07007988 */ /* 0x000fe80008000c08 */
[----:B------:R-:W-:Y:S04]  /*2a60*/  STS.128 [R7+UR8+0x2000], R64 ;  /* 0x0020004007007988 */ /* 0x000fe80008000c08 */
[----:B------:R-:W-:Y:S01]  /*2a70*/  STS.128 [R7+UR8+0x3000], R68 ;  /* 0x0030004407007988 */ /* 0x000fe20008000c08 */
[----:B------:R-:W-:Y:S01]  /*2a80*/  BAR.SYNC.DEFER_BLOCKING 0x0 ;  /* 0x0000000000007b1d */ /* 0x000fe20000010000 */
[----:B----4-:R-:W-:-:S04]  /*2a90*/  LEA R104, P0, R5, R106, 0x4 ;  /* 0x0000006a05687211 */ /* 0x010fc800078020ff */
[----:B------:R-:W-:-:S03]  /*2aa0*/  LEA.HI.X R105, R0, R107, RZ, 0x2, P0 ;  /* 0x0000006b00697211 */ /* 0x000fc600000f14ff */
[----:B------:R-:W-:-:S05]  /*2ab0*/  IMAD.WIDE.U32 R104, R3, 0x4, R104 ;  /* 0x0000000403687825 */ /* 0x000fca00078e0068 */
[----:B------:R-:W-:Y:S04]  /*2ac0*/  STG.E desc[UR16][R104.64], R8 ;  /* 0x0000000868007986 */ /* 0x000fe8000c101910 */
        /* <DEDUP_REMOVED lines=15> */
[----:B-----5:R-:W-:Y:S04]  /*2bc0*/  STG.E desc[UR16][R104.64+0x10000], R52 ;  /* 0x0100003468007986 */ /* 0x020fe8000c101910 */
        /* <DEDUP_REMOVED lines=11> */
[----:B------:R-:W3:Y:S04]  /*2c80*/  LDS.128 R8, [R4+UR8] ;  /* 0x0000000804087984 */ /* 0x000ee80008000c00 */
[----:B------:R-:W4:Y:S04]  /*2c90*/  LDS.128 R12, [R4+UR8+0x200] ;  /* 0x00020008040c7984 */ /* 0x000f280008000c00 */
[----:B------:R-:W5:Y:S04]  /*2ca0*/  LDS.128 R16, [R4+UR8+0x400] ;  /* 0x0004000804107984 */ /* 0x000f680008000c00 */
[----:B------:R-:W5:Y:S04]  /*2cb0*/  LDS.128 R20, [R4+UR8+0x600] ;  /* 0x0006000804147984 */ /* 0x000f680008000c00 */
[----:B------:R-:W5:Y:S04]  /*2cc0*/  LDS.128 R56, [R4+UR8+0x800] ;  /* 0x0008000804387984 */ /* 0x000f680008000c00 */
[----:B------:R-:W5:Y:S04]  /*2cd0*/  LDS.128 R52, [R4+UR8+0xa00] ;  /* 0x000a000804347984 */ /* 0x000f680008000c00 */
[----:B------:R-:W5:Y:S04]  /*2ce0*/  LDS.128 R48, [R4+UR8+0xc00] ;  /* 0x000c000804307984 */ /* 0x000f680008000c00 */
[----:B------:R-:W5:Y:S01]  /*2cf0*/  LDS.128 R44, [R4+UR8+0xe00] ;  /* 0x000e0008042c7984 */ /* 0x000f620008000c00 */
[----:B------:R-:W-:-:S04]  /*2d00*/  LEA R106, P1, R2, R106, 0x2 ;  /* 0x0000006a026a7211 */ /* 0x000fc800078210ff */
[----:B------:R-:W-:Y:S01]  /*2d10*/  LEA.HI.X R107, R2, R107, RZ, 0x2, P1 ;  /* 0x0000006b026b7211 */ /* 0x000fe200008f14ff */
[----:B0-----:R-:W-:Y:S02]  /*2d20*/  STG.E desc[UR16][R104.64+0x100], R108 ;  /* 0x0001006c68007986 */ /* 0x001fe4000c101910 */
[----:B------:R-:W-:Y:S02]  /*2d30*/  IMAD.WIDE.U32 R2, R3, 0x4, R106 ;  /* 0x0000000403027825 */ /* 0x000fe400078e006a */
[----:B------:R-:W-:Y:S04]  /*2d40*/  STG.E desc[UR16][R104.64+0x180], R110 ;  /* 0x0001806e68007986 */ /* 0x000fe8000c101910 */
[----:B------:R-:W-:Y:S04]  /*2d50*/  STG.E desc[UR16][R104.64+0x1100], R109 ;  /* 0x0011006d68007986 */ /* 0x000fe8000c101910 */
[----:B------:R-:W-:Y:S04]  /*2d60*/  STG.E desc[UR16][R104.64+0x1180], R111 ;  /* 0x0011806f68007986 */ /* 0x000fe8000c101910 */
[----:B-1----:R-:W-:Y:S04]  /*2d70*/  STG.E desc[UR16][R104.64+0x2100], R112 ;  /* 0x0021007068007986 */ /* 0x002fe8000c101910 */
[----:B------:R-:W-:Y:S04]  /*2d80*/  STG.E desc[UR16][R104.64+0x2180], R114 ;  /* 0x0021807268007986 */ /* 0x000fe8000c101910 */
[----:B------:R-:W-:Y:S04]  /*2d90*/  STG.E desc[UR16][R104.64+0x3100], R113 ;  /* 0x0031007168007986 */ /* 0x000fe8000c101910 */
[----:B------:R-:W-:Y:S04]  /*2da0*/  STG.E desc[UR16][R104.64+0x3180], R115 ;  /* 0x0031807368007986 */ /* 0x000fe8000c101910 */
[----:B--2---:R-:W-:Y:S04]  /*2db0*/  STG.E desc[UR16][R104.64+0x4100], R116 ;  /* 0x0041007468007986 */ /* 0x004fe8000c101910 */
        /* <DEDUP_REMOVED lines=58> */
[----:B---3--:R-:W-:Y:S04]  /*3160*/  STG.E desc[UR16][R104.64+0x10100], R8 ;  /* 0x0101000868007986 */ /* 0x008fe8000c101910 */
[----:B------:R-:W-:Y:S04]  /*3170*/  STG.E desc[UR16][R104.64+0x10180], R10 ;  /* 0x0101800a68007986 */ /* 0x000fe8000c101910 */
[----:B------:R-:W-:Y:S04]  /*3180*/  STG.E desc[UR16][R104.64+0x11100], R9 ;  /* 0x0111000968007986 */ /* 0x000fe8000c101910 */
[----:B------:R-:W-:Y:S04]  /*3190*/  STG.E desc[UR16][R104.64+0x11180], R11 ;  /* 0x0111800b68007986 */ /* 0x000fe8000c101910 */
[----:B----4-:R-:W-:Y:S04]  /*31a0*/  STG.E desc[UR16][R104.64+0x12100], R12 ;  /* 0x0121000c68007986 */ /* 0x010fe8000c101910 */
        /* <DEDUP_REMOVED lines=27> */
[----:B------:R-:W-:Y:S01]  /*3360*/  STG.E desc[UR16][R2.64+0x1f180], R47 ;  /* 0x01f1802f02007986 */ /* 0x000fe2000c101910 */
[----:B------:R-:W-:Y:S05]  /*3370*/  EXIT ;  /* 0x000000000000794d */ /* 0x000fea0003800000 */
.L_x_0:
[----:B------:R-:W-:-:S00]  /*3380*/  BRA `(.L_x_0) ;  /* 0xfffffffc00fc7947 */ /* 0x000fc0000383ffff */
[----:B------:R-:W-:-:S00]  /*3390*/  NOP ;  /* 0x0000000000007918 */ /* 0x000fc00000000000 */
        /* <DEDUP_REMOVED lines=14> */
.L_x_1:


//--------------------- .nv.shared.gluon_mma      --------------------------
	.section	.nv.shared.gluon_mma,"aw",@nobits
	.sectionflags	@""
	.align	16
	.zero		1024


//--------------------- .nv.shared.reserved.0     --------------------------
	.section	.nv.shared.reserved.0,"aw",@nobits
	.weak		__nv_reservedSMEM_offset_0_alias
	.size		__nv_reservedSMEM_offset_0_alias, 0, 0
	.other		__nv_reservedSMEM_offset_0_alias,@"STO_CUDA_RESERVED_SHARED STV_DEFAULT"
__nv_reservedSMEM_offset_0_alias:
	.zero		0


//--------------------- .nv.constant0.gluon_mma   --------------------------
	.section	.nv.constant0.gluon_mma,"a",@progbits
	.sectionflags	@""
	.align	4
.nv.constant0.gluon_mma:
	.zero		568


//--------------------- SYMBOLS --------------------------

	.type		.nv.reservedSmem.offset0,@object
	.size		.nv.reservedSmem.offset0,0x4
